//
// Generated by NVIDIA NVVM Compiler
//
// Compiler Build ID: CL-36424714
// Cuda compilation tools, release 13.0, V13.0.88
// Based on NVVM 20.0.0
//

.version 9.0
.target sm_100
.address_size 64

	// .globl	_Z10matrix_mulPKfS0_Pfiii

.visible .entry _Z10matrix_mulPKfS0_Pfiii(
	.param .u64 .ptr .align 1 _Z10matrix_mulPKfS0_Pfiii_param_0,
	.param .u64 .ptr .align 1 _Z10matrix_mulPKfS0_Pfiii_param_1,
	.param .u64 .ptr .align 1 _Z10matrix_mulPKfS0_Pfiii_param_2,
	.param .u32 _Z10matrix_mulPKfS0_Pfiii_param_3,
	.param .u32 _Z10matrix_mulPKfS0_Pfiii_param_4,
	.param .u32 _Z10matrix_mulPKfS0_Pfiii_param_5
)
{
	.reg .pred 	%p<13>;
	.reg .b32 	%r<43>;
	.reg .b32 	%f<68>;
	.reg .b64 	%rd<53>;

	ld.param.u64 	%rd7, [_Z10matrix_mulPKfS0_Pfiii_param_0];
	ld.param.u64 	%rd8, [_Z10matrix_mulPKfS0_Pfiii_param_1];
	ld.param.u64 	%rd6, [_Z10matrix_mulPKfS0_Pfiii_param_2];
	ld.param.u32 	%r20, [_Z10matrix_mulPKfS0_Pfiii_param_3];
	ld.param.u32 	%r18, [_Z10matrix_mulPKfS0_Pfiii_param_4];
	ld.param.u32 	%r19, [_Z10matrix_mulPKfS0_Pfiii_param_5];
	cvta.to.global.u64 	%rd1, %rd8;
	cvta.to.global.u64 	%rd2, %rd7;
	mov.u32 	%r22, %ctaid.x;
	mov.u32 	%r23, %ntid.x;
	mov.u32 	%r24, %tid.x;
	mad.lo.s32 	%r1, %r22, %r23, %r24;
	mov.u32 	%r25, %ctaid.y;
	mov.u32 	%r26, %ntid.y;
	mov.u32 	%r27, %tid.y;
	mad.lo.s32 	%r28, %r25, %r26, %r27;
	setp.ge.s32 	%p1, %r1, %r19;
	setp.ge.s32 	%p2, %r28, %r20;
	or.pred  	%p3, %p1, %p2;
	@%p3 bra 	$L__BB0_14;
	setp.lt.s32 	%p4, %r18, 1;
	mov.f32 	%f67, 0f00000000;
	@%p4 bra 	$L__BB0_13;
	mul.lo.s32 	%r3, %r18, %r28;
	and.b32  	%r4, %r18, 7;
	setp.lt.u32 	%p5, %r18, 8;
	mov.f32 	%f67, 0f00000000;
	mov.b32 	%r41, 0;
	@%p5 bra 	$L__BB0_5;
	and.b32  	%r41, %r18, 2147483640;
	neg.s32 	%r39, %r41;
	shl.b32 	%r7, %r19, 3;
	mul.wide.u32 	%rd9, %r3, 4;
	add.s64 	%rd10, %rd9, %rd2;
	add.s64 	%rd52, %rd10, 16;
	mov.f32 	%f67, 0f00000000;
	mul.wide.s32 	%rd13, %r19, 4;
	mov.u32 	%r38, %r1;
$L__BB0_4:
	.pragma "nounroll";
	ld.global.f32 	%f17, [%rd52+-16];
	mul.wide.s32 	%rd11, %r38, 4;
	add.s64 	%rd12, %rd1, %rd11;
	ld.global.f32 	%f18, [%rd12];
	fma.rn.f32 	%f19, %f17, %f18, %f67;
	ld.global.f32 	%f20, [%rd52+-12];
	add.s64 	%rd14, %rd12, %rd13;
	ld.global.f32 	%f21, [%rd14];
	fma.rn.f32 	%f22, %f20, %f21, %f19;
	ld.global.f32 	%f23, [%rd52+-8];
	add.s64 	%rd15, %rd14, %rd13;
	ld.global.f32 	%f24, [%rd15];
	fma.rn.f32 	%f25, %f23, %f24, %f22;
	ld.global.f32 	%f26, [%rd52+-4];
	add.s64 	%rd16, %rd15, %rd13;
	ld.global.f32 	%f27, [%rd16];
	fma.rn.f32 	%f28, %f26, %f27, %f25;
	ld.global.f32 	%f29, [%rd52];
	add.s64 	%rd17, %rd16, %rd13;
	ld.global.f32 	%f30, [%rd17];
	fma.rn.f32 	%f31, %f29, %f30, %f28;
	ld.global.f32 	%f32, [%rd52+4];
	add.s64 	%rd18, %rd17, %rd13;
	ld.global.f32 	%f33, [%rd18];
	fma.rn.f32 	%f34, %f32, %f33, %f31;
	ld.global.f32 	%f35, [%rd52+8];
	add.s64 	%rd19, %rd18, %rd13;
	ld.global.f32 	%f36, [%rd19];
	fma.rn.f32 	%f37, %f35, %f36, %f34;
	ld.global.f32 	%f38, [%rd52+12];
	add.s64 	%rd20, %rd19, %rd13;
	ld.global.f32 	%f39, [%rd20];
	fma.rn.f32 	%f67, %f38, %f39, %f37;
	add.s32 	%r39, %r39, 8;
	add.s32 	%r38, %r38, %r7;
	add.s64 	%rd52, %rd52, 32;
	setp.ne.s32 	%p6, %r39, 0;
	@%p6 bra 	$L__BB0_4;
$L__BB0_5:
	setp.eq.s32 	%p7, %r4, 0;
	@%p7 bra 	$L__BB0_13;
	and.b32  	%r13, %r18, 3;
	setp.lt.u32 	%p8, %r4, 4;
	@%p8 bra 	$L__BB0_8;
	add.s32 	%r30, %r41, %r3;
	mul.wide.u32 	%rd21, %r30, 4;
	add.s64 	%rd22, %rd2, %rd21;
	ld.global.f32 	%f41, [%rd22];
	mad.lo.s32 	%r31, %r41, %r19, %r1;
	mul.wide.s32 	%rd23, %r31, 4;
	add.s64 	%rd24, %rd1, %rd23;
	ld.global.f32 	%f42, [%rd24];
	fma.rn.f32 	%f43, %f41, %f42, %f67;
	cvt.u64.u32 	%rd25, %r3;
	cvt.u64.u32 	%rd26, %r41;
	add.s64 	%rd27, %rd26, %rd25;
	shl.b64 	%rd28, %rd27, 2;
	add.s64 	%rd29, %rd2, %rd28;
	ld.global.f32 	%f44, [%rd29+4];
	mul.wide.s32 	%rd30, %r19, 4;
	add.s64 	%rd31, %rd24, %rd30;
	ld.global.f32 	%f45, [%rd31];
	fma.rn.f32 	%f46, %f44, %f45, %f43;
	ld.global.f32 	%f47, [%rd29+8];
	add.s64 	%rd32, %rd31, %rd30;
	ld.global.f32 	%f48, [%rd32];
	fma.rn.f32 	%f49, %f47, %f48, %f46;
	ld.global.f32 	%f50, [%rd29+12];
	add.s64 	%rd33, %rd32, %rd30;
	ld.global.f32 	%f51, [%rd33];
	fma.rn.f32 	%f67, %f50, %f51, %f49;
	add.s32 	%r41, %r41, 4;
$L__BB0_8:
	setp.eq.s32 	%p9, %r13, 0;
	@%p9 bra 	$L__BB0_13;
	setp.eq.s32 	%p10, %r13, 1;
	@%p10 bra 	$L__BB0_11;
	add.s32 	%r32, %r41, %r3;
	mul.wide.u32 	%rd34, %r32, 4;
	add.s64 	%rd35, %rd2, %rd34;
	ld.global.f32 	%f53, [%rd35];
	mad.lo.s32 	%r33, %r41, %r19, %r1;
	mul.wide.s32 	%rd36, %r33, 4;
	add.s64 	%rd37, %rd1, %rd36;
	ld.global.f32 	%f54, [%rd37];
	fma.rn.f32 	%f55, %f53, %f54, %f67;
	cvt.u64.u32 	%rd38, %r3;
	cvt.u64.u32 	%rd39, %r41;
	add.s64 	%rd40, %rd39, %rd38;
	shl.b64 	%rd41, %rd40, 2;
	add.s64 	%rd42, %rd2, %rd41;
	ld.global.f32 	%f56, [%rd42+4];
	mul.wide.s32 	%rd43, %r19, 4;
	add.s64 	%rd44, %rd37, %rd43;
	ld.global.f32 	%f57, [%rd44];
	fma.rn.f32 	%f67, %f56, %f57, %f55;
	add.s32 	%r41, %r41, 2;
$L__BB0_11:
	and.b32  	%r34, %r18, 1;
	setp.eq.b32 	%p11, %r34, 1;
	not.pred 	%p12, %p11;
	@%p12 bra 	$L__BB0_13;
	add.s32 	%r35, %r41, %r3;
	mul.wide.u32 	%rd45, %r35, 4;
	add.s64 	%rd46, %rd2, %rd45;
	ld.global.f32 	%f58, [%rd46];
	mad.lo.s32 	%r36, %r41, %r19, %r1;
	mul.wide.s32 	%rd47, %r36, 4;
	add.s64 	%rd48, %rd1, %rd47;
	ld.global.f32 	%f59, [%rd48];
	fma.rn.f32 	%f67, %f58, %f59, %f67;
$L__BB0_13:
	mad.lo.s32 	%r37, %r19, %r28, %r1;
	cvta.to.global.u64 	%rd49, %rd6;
	mul.wide.s32 	%rd50, %r37, 4;
	add.s64 	%rd51, %rd49, %rd50;
	st.global.f32 	[%rd51], %f67;
$L__BB0_14:
	ret;

}


// ===== COMPILED SASS (sm_100) =====

	.target	sm_100

	.elftype	@"ET_EXEC"


//--------------------- .note.nv.tkinfo           --------------------------
	.section	.note.nv.tkinfo,"",@"SHT_NOTE"
	.sectionflags	@"SHF_NOTE_NV_TKINFO"
	.tkinfo
        /*0018*/ 	.word	0x00000002
        /*0030*/ 	.string	""
        /*0030*/ 	.string	"ptxas"
        /*0030*/ 	.string	"Cuda compilation tools, release 13.0, V13.0.88"
        /*0030*/ 	.string	"Build cuda_13.0.r13.0/compiler.36424714_0"
        /*0030*/ 	.string	"-arch sm_100 -m 64 "



//--------------------- .note.nv.cuinfo           --------------------------
	.section	.note.nv.cuinfo,"",@"SHT_NOTE"
	.sectionflags	@"SHF_NOTE_NV_CUINFO"
        /*0018*/ 	.short	0x0002
        /*001a*/ 	.short	0x0064
        /*001c*/ 	.short	0x0082
	.zero		2


//--------------------- .nv.info                  --------------------------
	.section	.nv.info,"",@"SHT_CUDA_INFO"
	.align	4


	//----- nvinfo : EIATTR_REGCOUNT
	.align		4
        /*0000*/ 	.byte	0x04, 0x2f
        /*0002*/ 	.short	(.L_1 - .L_0)
	.align		4
.L_0:
        /*0004*/ 	.word	index@(_Z10matrix_mulPKfS0_Pfiii)
        /*0008*/ 	.word	0x00000020


	//----- nvinfo : EIATTR_FRAME_SIZE
	.align		4
.L_1:
        /*000c*/ 	.byte	0x04, 0x11
        /*000e*/ 	.short	(.L_3 - .L_2)
	.align		4
.L_2:
        /*0010*/ 	.word	index@(_Z10matrix_mulPKfS0_Pfiii)
        /*0014*/ 	.word	0x00000000


	//----- nvinfo : EIATTR_MIN_STACK_SIZE
	.align		4
.L_3:
        /*0018*/ 	.byte	0x04, 0x12
        /*001a*/ 	.short	(.L_5 - .L_4)
	.align		4
.L_4:
        /*001c*/ 	.word	index@(_Z10matrix_mulPKfS0_Pfiii)
        /*0020*/ 	.word	0x00000000
.L_5:


//--------------------- .nv.compat                --------------------------
	.section	.nv.compat,"",@"SHT_CUDA_COMPAT_INFO"
	.align	4
        /*0000*/ 	.byte	0x02, 0x09, 0x00, 0x00, 0x02, 0x02, 0x01, 0x00, 0x02, 0x05, 0x05, 0x00, 0x03, 0x07, 0x01, 0x01
        /*0010*/ 	.byte	0x02, 0x03, 0x00, 0x00, 0x02, 0x06, 0x01, 0x00, 0x04, 0x0b, 0x08, 0x00, 0x09, 0x00, 0x00, 0x00
        /*0020*/ 	.byte	0x00, 0x00, 0x00, 0x00


//--------------------- .nv.info._Z10matrix_mulPKfS0_Pfiii --------------------------
	.section	.nv.info._Z10matrix_mulPKfS0_Pfiii,"",@"SHT_CUDA_INFO"
	.sectionflags	@""
	.align	4


	//----- nvinfo : EIATTR_CUDA_API_VERSION
	.align		4
        /*0000*/ 	.byte	0x04, 0x37
        /*0002*/ 	.short	(.L_7 - .L_6)
.L_6:
        /*0004*/ 	.word	0x00000082


	//----- nvinfo : EIATTR_KPARAM_INFO
	.align		4
.L_7:
        /*0008*/ 	.byte	0x04, 0x17
        /*000a*/ 	.short	(.L_9 - .L_8)
.L_8:
        /*000c*/ 	.word	0x00000000
        /*0010*/ 	.short	0x0005
        /*0012*/ 	.short	0x0020
        /*0014*/ 	.byte	0x00, 0xf0, 0x11, 0x00


	//----- nvinfo : EIATTR_KPARAM_INFO
	.align		4
.L_9:
        /*0018*/ 	.byte	0x04, 0x17
        /*001a*/ 	.short	(.L_11 - .L_10)
.L_10:
        /*001c*/ 	.word	0x00000000
        /*0020*/ 	.short	0x0004
        /*0022*/ 	.short	0x001c
        /*0024*/ 	.byte	0x00, 0xf0, 0x11, 0x00


	//----- nvinfo : EIATTR_KPARAM_INFO
	.align		4
.L_11:
        /*0028*/ 	.byte	0x04, 0x17
        /*002a*/ 	.short	(.L_13 - .L_12)
.L_12:
        /*002c*/ 	.word	0x00000000
        /*0030*/ 	.short	0x0003
        /*0032*/ 	.short	0x0018
        /*0034*/ 	.byte	0x00, 0xf0, 0x11, 0x00


	//----- nvinfo : EIATTR_KPARAM_INFO
	.align		4
.L_13:
        /*0038*/ 	.byte	0x04, 0x17
        /*003a*/ 	.short	(.L_15 - .L_14)
.L_14:
        /*003c*/ 	.word	0x00000000
        /*0040*/ 	.short	0x0002
        /*0042*/ 	.short	0x0010
        /*0044*/ 	.byte	0x00, 0xf5, 0x21, 0x00


	//----- nvinfo : EIATTR_KPARAM_INFO
	.align		4
.L_15:
        /*0048*/ 	.byte	0x04, 0x17
        /*004a*/ 	.short	(.L_17 - .L_16)
.L_16:
        /*004c*/ 	.word	0x00000000
        /*0050*/ 	.short	0x0001
        /*0052*/ 	.short	0x0008
        /*0054*/ 	.byte	0x00, 0xf5, 0x21, 0x00


	//----- nvinfo : EIATTR_KPARAM_INFO
	.align		4
.L_17:
        /*0058*/ 	.byte	0x04, 0x17
        /*005a*/ 	.short	(.L_19 - .L_18)
.L_18:
        /*005c*/ 	.word	0x00000000
        /*0060*/ 	.short	0x0000
        /*0062*/ 	.short	0x0000
        /*0064*/ 	.byte	0x00, 0xf5, 0x21, 0x00


	//----- nvinfo : EIATTR_SPARSE_MMA_MASK
	.align		4
.L_19:
        /*0068*/ 	.byte	0x03, 0x50
        /*006a*/ 	.short	0x0000


	//----- nvinfo : EIATTR_MAXREG_COUNT
	.align		4
        /*006c*/ 	.byte	0x03, 0x1b
        /*006e*/ 	.short	0x00ff


	//----- nvinfo : EIATTR_MERCURY_ISA_VERSION
	.align		4
        /*0070*/ 	.byte	0x03, 0x5f
        /*0072*/ 	.short	0x0101


	//----- nvinfo : EIATTR_VRC_CTA_INIT_COUNT
	.align		4
        /*0074*/ 	.byte	0x02, 0x4a
	.zero		1
	.zero		1


	//----- nvinfo : EIATTR_EXIT_INSTR_OFFSETS
	.align		4
        /*0078*/ 	.byte	0x04, 0x1c
        /*007a*/ 	.short	(.L_21 - .L_20)


	//   ....[0]....
.L_20:
        /*007c*/ 	.word	0x000000d0


	//   ....[1]....
        /*0080*/ 	.word	0x000008f0


	//----- nvinfo : EIATTR_CBANK_PARAM_SIZE
	.align		4
.L_21:
        /*0084*/ 	.byte	0x03, 0x19
        /*0086*/ 	.short	0x0024


	//----- nvinfo : EIATTR_PARAM_CBANK
	.align		4
        /*0088*/ 	.byte	0x04, 0x0a
        /*008a*/ 	.short	(.L_23 - .L_22)
	.align		4
.L_22:
        /*008c*/ 	.word	index@(.nv.constant0._Z10matrix_mulPKfS0_Pfiii)
        /*0090*/ 	.short	0x0380
        /*0092*/ 	.short	0x0024


	//----- nvinfo : EIATTR_SW_WAR
	.align		4
.L_23:
        /*0094*/ 	.byte	0x04, 0x36
        /*0096*/ 	.short	(.L_25 - .L_24)
.L_24:
        /*0098*/ 	.word	0x00000008
.L_25:


//--------------------- .nv.callgraph             --------------------------
	.section	.nv.callgraph,"",@"SHT_CUDA_CALLGRAPH"
	.align	4
	.sectionentsize	8
	.align		4
        /*0000*/ 	.word	0x00000000
	.align		4
        /*0004*/ 	.word	0xffffffff
	.align		4
        /*0008*/ 	.word	0x00000000
	.align		4
        /*000c*/ 	.word	0xfffffffe
	.align		4
        /*0010*/ 	.word	0x00000000
	.align		4
        /*0014*/ 	.word	0xfffffffd
	.align		4
        /*0018*/ 	.word	0x00000000
	.align		4
        /*001c*/ 	.word	0xfffffffc


//--------------------- .text._Z10matrix_mulPKfS0_Pfiii --------------------------
	.section	.text._Z10matrix_mulPKfS0_Pfiii,"ax",@progbits
	.align	128
        .global         _Z10matrix_mulPKfS0_Pfiii
        .type           _Z10matrix_mulPKfS0_Pfiii,@function
        .size           _Z10matrix_mulPKfS0_Pfiii,(.L_x_5 - _Z10matrix_mulPKfS0_Pfiii)
        .other          _Z10matrix_mulPKfS0_Pfiii,@"STO_CUDA_ENTRY STV_DEFAULT"
_Z10matrix_mulPKfS0_Pfiii:
.text._Z10matrix_mulPKfS0_Pfiii:
[----:B------:R-:W-:Y:S01]  /*0000*/  LDC R1, c[0x0][0x37c] ;  /* 0x0000df00ff017b82 */ /* 0x000fe20000000800 */
[----:B------:R-:W0:Y:S07]  /*0010*/  S2R R5, SR_TID.Y ;  /* 0x0000000000057919 */ /* 0x000e2e0000002200 */
[----:B------:R-:W1:Y:S01]  /*0020*/  LDC R16, c[0x0][0x360] ;  /* 0x0000d800ff107b82 */ /* 0x000e620000000800 */
[----:B------:R-:W2:Y:S01]  /*0030*/  LDCU UR6, c[0x0][0x398] ;  /* 0x00007300ff0677ac */ /* 0x000ea20008000800 */
[----:B------:R-:W1:Y:S06]  /*0040*/  S2R R3, SR_TID.X ;  /* 0x0000000000037919 */ /* 0x000e6c0000002100 */
[----:B------:R-:W0:Y:S08]  /*0050*/  S2UR UR5, SR_CTAID.Y ;  /* 0x00000000000579c3 */ /* 0x000e300000002600 */
[----:B------:R-:W0:Y:S08]  /*0060*/  LDC R0, c[0x0][0x364] ;  /* 0x0000d900ff007b82 */ /* 0x000e300000000800 */
[----:B------:R-:W1:Y:S08]  /*0070*/  S2UR UR4, SR_CTAID.X ;  /* 0x00000000000479c3 */ /* 0x000e700000002500 */
[----:B------:R-:W3:Y:S01]  /*0080*/  LDC R17, c[0x0][0x3a0] ;  /* 0x0000e800ff117b82 */ /* 0x000ee20000000800 */
[----:B0-----:R-:W-:-:S05]  /*0090*/  IMAD R0, R0, UR5, R5 ;  /* 0x0000000500007c24 */ /* 0x001fca000f8e0205 */
[----:B--2---:R-:W-:Y:S01]  /*00a0*/  ISETP.GE.AND P0, PT, R0, UR6, PT ;  /* 0x0000000600007c0c */ /* 0x004fe2000bf06270 */
[----:B-1----:R-:W-:-:S05]  /*00b0*/  IMAD R16, R16, UR4, R3 ;  /* 0x0000000410107c24 */ /* 0x002fca000f8e0203 */
[----:B---3--:R-:W-:-:S13]  /*00c0*/  ISETP.GE.OR P0, PT, R16, R17, P0 ;  /* 0x000000111000720c */ /* 0x008fda0000706670 */
[----:B------:R-:W-:Y:S05]  /*00d0*/  @P0 EXIT ;  /* 0x000000000000094d */ /* 0x000fea0003800000 */
[----:B------:R-:W0:Y:S01]  /*00e0*/  LDC R19, c[0x0][0x39c] ;  /* 0x0000e700ff137b82 */ /* 0x000e220000000800 */
[----:B------:R-:W1:Y:S01]  /*00f0*/  LDCU.64 UR4, c[0x0][0x358] ;  /* 0x00006b00ff0477ac */ /* 0x000e620008000a00 */
[----:B------:R-:W-:Y:S01]  /*0100*/  HFMA2 R24, -RZ, RZ, 0, 0 ;  /* 0x00000000ff187431 */ /* 0x000fe200000001ff */
[----:B0-----:R-:W-:-:S13]  /*0110*/  ISETP.GE.AND P0, PT, R19, 0x1, PT ;  /* 0x000000011300780c */ /* 0x001fda0003f06270 */
[----:B-1----:R-:W-:Y:S05]  /*0120*/  @!P0 BRA `(.L_x_0) ;  /* 0x0000000400e08947 */ /* 0x002fea0003800000 */
[C---:B------:R-:W-:Y:S01]  /*0130*/  ISETP.GE.U32.AND P1, PT, R19.reuse, 0x8, PT ;  /* 0x000000081300780c */ /* 0x040fe20003f26070 */
[----:B------:R-:W-:Y:S01]  /*0140*/  IMAD R20, R0, R19, RZ ;  /* 0x0000001300147224 */ /* 0x000fe200078e02ff */
[----:B------:R-:W-:Y:S02]  /*0150*/  LOP3.LUT R27, R19, 0x7, RZ, 0xc0, !PT ;  /* 0x00000007131b7812 */ /* 0x000fe400078ec0ff */
[----:B------:R-:W-:Y:S02]  /*0160*/  MOV R24, RZ ;  /* 0x000000ff00187202 */ /* 0x000fe40000000f00 */
[----:B------:R-:W-:Y:S02]  /*0170*/  ISETP.NE.AND P0, PT, R27, RZ, PT ;  /* 0x000000ff1b00720c */ /* 0x000fe40003f05270 */
[----:B------:R-:W-:-:S05]  /*0180*/  MOV R21, RZ ;  /* 0x000000ff00157202 */ /* 0x000fca0000000f00 */
[----:B------:R-:W-:Y:S06]  /*0190*/  @!P1 BRA `(.L_x_1) ;  /* 0x0000000000c49947 */ /* 0x000fec0003800000 */
[----:B------:R-:W0:Y:S01]  /*01a0*/  LDC.64 R2, c[0x0][0x380] ;  /* 0x0000e000ff027b82 */ /* 0x000e220000000a00 */
[----:B------:R-:W-:Y:S02]  /*01b0*/  LOP3.LUT R21, R19, 0x7ffffff8, RZ, 0xc0, !PT ;  /* 0x7ffffff813157812 */ /* 0x000fe400078ec0ff */
[----:B------:R-:W-:Y:S02]  /*01c0*/  MOV R24, RZ ;  /* 0x000000ff00187202 */ /* 0x000fe40000000f00 */
[----:B------:R-:W-:Y:S02]  /*01d0*/  MOV R18, R16 ;  /* 0x0000001000127202 */ /* 0x000fe40000000f00 */
[----:B------:R-:W-:Y:S01]  /*01e0*/  IADD3 R22, PT, PT, -R21, RZ, RZ ;  /* 0x000000ff15167210 */ /* 0x000fe20007ffe1ff */
[----:B0-----:R-:W-:-:S03]  /*01f0*/  IMAD.WIDE.U32 R2, R20, 0x4, R2 ;  /* 0x0000000414027825 */ /* 0x001fc600078e0002 */
[----:B------:R-:W-:-:S04]  /*0200*/  IADD3 R4, P1, PT, R2, 0x10, RZ ;  /* 0x0000001002047810 */ /* 0x000fc80007f3e0ff */
[----:B------:R-:W-:-:S09]  /*0210*/  IADD3.X R5, PT, PT, RZ, R3, RZ, P1, !PT ;  /* 0x00000003ff057210 */ /* 0x000fd20000ffe4ff */
.L_x_2:
[----:B------:R-:W0:Y:S01]  /*0220*/  LDC.64 R14, c[0x0][0x388] ;  /* 0x0000e200ff0e7b82 */ /* 0x000e220000000a00 */
[----:B------:R-:W-:Y:S02]  /*0230*/  MOV R2, R4 ;  /* 0x0000000400027202 */ /* 0x000fe40000000f00 */
[----:B------:R-:W-:-:S05]  /*0240*/  MOV R3, R5 ;  /* 0x0000000500037202 */ /* 0x000fca0000000f00 */
[----:B------:R-:W2:Y:S04]  /*0250*/  LDG.E R25, desc[UR4][R2.64+-0x10] ;  /* 0xfffff00402197981 */ /* 0x000ea8000c1e1900 */
[----:B------:R-:W3:Y:S04]  /*0260*/  LDG.E R23, desc[UR4][R2.64+-0xc] ;  /* 0xfffff40402177981 */ /* 0x000ee8000c1e1900 */
[----:B------:R-:W4:Y:S04]  /*0270*/  LDG.E R29, desc[UR4][R2.64+-0x8] ;  /* 0xfffff804021d7981 */ /* 0x000f28000c1e1900 */
[----:B------:R-:W5:Y:S01]  /*0280*/  LDG.E R28, desc[UR4][R2.64+-0x4] ;  /* 0xfffffc04021c7981 */ /* 0x000f62000c1e1900 */
[----:B0-----:R-:W-:-:S05]  /*0290*/  IMAD.WIDE R14, R18, 0x4, R14 ;  /* 0x00000004120e7825 */ /* 0x001fca00078e020e */
[----:B------:R0:W2:Y:S01]  /*02a0*/  LDG.E R26, desc[UR4][R14.64] ;  /* 0x000000040e1a7981 */ /* 0x0000a2000c1e1900 */
[----:B------:R-:W-:-:S04]  /*02b0*/  IMAD.WIDE R12, R17, 0x4, R14 ;  /* 0x00000004110c7825 */ /* 0x000fc800078e020e */
[C---:B------:R-:W-:Y:S02]  /*02c0*/  IMAD.WIDE R4, R17.reuse, 0x4, R12 ;  /* 0x0000000411047825 */ /* 0x040fe400078e020c */
[----:B------:R-:W3:Y:S02]  /*02d0*/  LDG.E R12, desc[UR4][R12.64] ;  /* 0x000000040c0c7981 */ /* 0x000ee4000c1e1900 */
[C---:B------:R-:W-:Y:S02]  /*02e0*/  IMAD.WIDE R8, R17.reuse, 0x4, R4 ;  /* 0x0000000411087825 */ /* 0x040fe400078e0204 */
[----:B------:R-:W4:Y:S02]  /*02f0*/  LDG.E R4, desc[UR4][R4.64] ;  /* 0x0000000404047981 */ /* 0x000f24000c1e1900 */
[C---:B------:R-:W-:Y:S02]  /*0300*/  IMAD.WIDE R6, R17.reuse, 0x4, R8 ;  /* 0x0000000411067825 */ /* 0x040fe400078e0208 */
[----:B------:R-:W5:Y:S02]  /*0310*/  LDG.E R8, desc[UR4][R8.64] ;  /* 0x0000000408087981 */ /* 0x000f64000c1e1900 */
[----:B------:R-:W-:-:S02]  /*0320*/  IMAD.WIDE R10, R17, 0x4, R6 ;  /* 0x00000004110a7825 */ /* 0x000fc400078e0206 */
[----:B------:R-:W5:Y:S04]  /*0330*/  LDG.E R5, desc[UR4][R2.64] ;  /* 0x0000000402057981 */ /* 0x000f68000c1e1900 */
[----:B------:R-:W5:Y:S01]  /*0340*/  LDG.E R6, desc[UR4][R6.64] ;  /* 0x0000000406067981 */ /* 0x000f62000c1e1900 */
[----:B0-----:R-:W-:-:S03]  /*0350*/  IMAD.WIDE R14, R17, 0x4, R10 ;  /* 0x00000004110e7825 */ /* 0x001fc600078e020a */
[----:B------:R-:W5:Y:S04]  /*0360*/  LDG.E R10, desc[UR4][R10.64] ;  /* 0x000000040a0a7981 */ /* 0x000f68000c1e1900 */
[----:B------:R-:W5:Y:S04]  /*0370*/  LDG.E R13, desc[UR4][R14.64] ;  /* 0x000000040e0d7981 */ /* 0x000f68000c1e1900 */
[----:B------:R-:W5:Y:S04]  /*0380*/  LDG.E R7, desc[UR4][R2.64+0x4] ;  /* 0x0000040402077981 */ /* 0x000f68000c1e1900 */
[----:B------:R-:W5:Y:S01]  /*0390*/  LDG.E R9, desc[UR4][R2.64+0xc] ;  /* 0x00000c0402097981 */ /* 0x000f62000c1e1900 */
[----:B--2---:R-:W-:Y:S01]  /*03a0*/  FFMA R26, R25, R26, R24 ;  /* 0x0000001a191a7223 */ /* 0x004fe20000000018 */
[----:B------:R-:W-:-:S02]  /*03b0*/  IMAD.WIDE R24, R17, 0x4, R14 ;  /* 0x0000000411187825 */ /* 0x000fc400078e020e */
[----:B------:R-:W2:Y:S04]  /*03c0*/  LDG.E R14, desc[UR4][R2.64+0x8] ;  /* 0x00000804020e7981 */ /* 0x000ea8000c1e1900 */
[----:B------:R-:W2:Y:S01]  /*03d0*/  LDG.E R24, desc[UR4][R24.64] ;  /* 0x0000000418187981 */ /* 0x000ea2000c1e1900 */
[----:B---3--:R-:W-:Y:S01]  /*03e0*/  FFMA R12, R23, R12, R26 ;  /* 0x0000000c170c7223 */ /* 0x008fe2000000001a */
[----:B------:R-:W-:-:S03]  /*03f0*/  IADD3 R22, PT, PT, R22, 0x8, RZ ;  /* 0x0000000816167810 */ /* 0x000fc60007ffe0ff */
[----:B----4-:R-:W-:Y:S01]  /*0400*/  FFMA R29, R29, R4, R12 ;  /* 0x000000041d1d7223 */ /* 0x010fe2000000000c */
[----:B------:R-:W-:-:S03]  /*0410*/  ISETP.NE.AND P1, PT, R22, RZ, PT ;  /* 0x000000ff1600720c */ /* 0x000fc60003f25270 */
[----:B-----5:R-:W-:Y:S01]  /*0420*/  FFMA R8, R28, R8, R29 ;  /* 0x000000081c087223 */ /* 0x020fe2000000001d */
[----:B------:R-:W-:-:S03]  /*0430*/  IADD3 R4, P2, PT, R2, 0x20, RZ ;  /* 0x0000002002047810 */ /* 0x000fc60007f5e0ff */
[----:B------:R-:W-:Y:S01]  /*0440*/  FFMA R6, R5, R6, R8 ;  /* 0x0000000605067223 */ /* 0x000fe20000000008 */
[----:B------:R-:W-:Y:S02]  /*0450*/  IADD3.X R5, PT, PT, RZ, R3, RZ, P2, !PT ;  /* 0x00000003ff057210 */ /* 0x000fe400017fe4ff */
[----:B------:R-:W-:Y:S01]  /*0460*/  LEA R18, R17, R18, 0x3 ;  /* 0x0000001211127211 */ /* 0x000fe200078e18ff */
[----:B------:R-:W-:-:S04]  /*0470*/  FFMA R7, R7, R10, R6 ;  /* 0x0000000a07077223 */ /* 0x000fc80000000006 */
[----:B--2---:R-:W-:-:S04]  /*0480*/  FFMA R14, R14, R13, R7 ;  /* 0x0000000d0e0e7223 */ /* 0x004fc80000000007 */
[----:B------:R-:W-:Y:S01]  /*0490*/  FFMA R24, R9, R24, R14 ;  /* 0x0000001809187223 */ /* 0x000fe2000000000e */
[----:B------:R-:W-:Y:S06]  /*04a0*/  @P1 BRA `(.L_x_2) ;  /* 0xfffffffc005c1947 */ /* 0x000fec000383ffff */
.L_x_1:
[----:B------:R-:W-:Y:S05]  /*04b0*/  @!P0 BRA `(.L_x_0) ;  /* 0x0000000000fc8947 */ /* 0x000fea0003800000 */
[----:B------:R-:W-:Y:S02]  /*04c0*/  ISETP.GE.U32.AND P1, PT, R27, 0x4, PT ;  /* 0x000000041b00780c */ /* 0x000fe40003f26070 */
[----:B------:R-:W-:-:S04]  /*04d0*/  LOP3.LUT R14, R19, 0x3, RZ, 0xc0, !PT ;  /* 0x00000003130e7812 */ /* 0x000fc800078ec0ff */
[----:B------:R-:W-:-:S07]  /*04e0*/  ISETP.NE.AND P0, PT, R14, RZ, PT ;  /* 0x000000ff0e00720c */ /* 0x000fce0003f05270 */
[----:B------:R-:W-:Y:S06]  /*04f0*/  @!P1 BRA `(.L_x_3) ;  /* 0x00000000006c9947 */ /* 0x000fec0003800000 */
[----:B------:R-:W0:Y:S01]  /*0500*/  LDC.64 R4, c[0x0][0x388] ;  /* 0x0000e200ff047b82 */ /* 0x000e220000000a00 */
[----:B------:R-:W1:Y:S01]  /*0510*/  LDCU.64 UR6, c[0x0][0x380] ;  /* 0x00007000ff0677ac */ /* 0x000e620008000a00 */
[----:B------:R-:W-:Y:S01]  /*0520*/  IMAD R7, R21, R17, R16 ;  /* 0x0000001115077224 */ /* 0x000fe200078e0210 */
[CC--:B------:R-:W-:Y:S02]  /*0530*/  IADD3 R3, PT, PT, R20.reuse, R21.reuse, RZ ;  /* 0x0000001514037210 */ /* 0x0c0fe40007ffe0ff */
[----:B------:R-:W-:-:S03]  /*0540*/  IADD3 R8, P1, PT, R20, R21, RZ ;  /* 0x0000001514087210 */ /* 0x000fc60007f3e0ff */
[----:B------:R-:W2:Y:S01]  /*0550*/  LDC.64 R12, c[0x0][0x380] ;  /* 0x0000e000ff0c7b82 */ /* 0x000ea20000000a00 */
[----:B0-----:R-:W-:-:S04]  /*0560*/  IMAD.WIDE R4, R7, 0x4, R4 ;  /* 0x0000000407047825 */ /* 0x001fc800078e0204 */
[----:B------:R-:W-:Y:S02]  /*0570*/  IMAD.WIDE R6, R17, 0x4, R4 ;  /* 0x0000000411067825 */ /* 0x000fe400078e0204 */
[----:B------:R-:W3:Y:S02]  /*0580*/  LDG.E R4, desc[UR4][R4.64] ;  /* 0x0000000404047981 */ /* 0x000ee4000c1e1900 */
[----:B--2---:R-:W-:Y:S01]  /*0590*/  IMAD.WIDE.U32 R12, R3, 0x4, R12 ;  /* 0x00000004030c7825 */ /* 0x004fe200078e000c */
[----:B------:R-:W-:Y:S02]  /*05a0*/  IADD3.X R3, PT, PT, RZ, RZ, RZ, P1, !PT ;  /* 0x000000ffff037210 */ /* 0x000fe40000ffe4ff */
[----:B-1----:R-:W-:-:S03]  /*05b0*/  LEA R2, P1, R8, UR6, 0x2 ;  /* 0x0000000608027c11 */ /* 0x002fc6000f8210ff */
[----:B------:R-:W3:Y:S01]  /*05c0*/  LDG.E R13, desc[UR4][R12.64] ;  /* 0x000000040c0d7981 */ /* 0x000ee2000c1e1900 */
[----:B------:R-:W-:Y:S01]  /*05d0*/  LEA.HI.X R3, R8, UR7, R3, 0x2, P1 ;  /* 0x0000000708037c11 */ /* 0x000fe200088f1403 */
[C---:B------:R-:W-:Y:S02]  /*05e0*/  IMAD.WIDE R8, R17.reuse, 0x4, R6 ;  /* 0x0000000411087825 */ /* 0x040fe400078e0206 */
[----:B------:R-:W2:Y:S04]  /*05f0*/  LDG.E R6, desc[UR4][R6.64] ;  /* 0x0000000406067981 */ /* 0x000ea8000c1e1900 */
[----:B------:R-:W2:Y:S01]  /*0600*/  LDG.E R15, desc[UR4][R2.64+0x4] ;  /* 0x00000404020f7981 */ /* 0x000ea2000c1e1900 */
[----:B------:R-:W-:-:S03]  /*0610*/  IMAD.WIDE R10, R17, 0x4, R8 ;  /* 0x00000004110a7825 */ /* 0x000fc600078e0208 */
[----:B------:R-:W4:Y:S04]  /*0620*/  LDG.E R22, desc[UR4][R8.64] ;  /* 0x0000000408167981 */ /* 0x000f28000c1e1900 */
[----:B------:R-:W4:Y:S04]  /*0630*/  LDG.E R18, desc[UR4][R2.64+0x8] ;  /* 0x0000080402127981 */ /* 0x000f28000c1e1900 */
[----:B------:R-:W5:Y:S04]  /*0640*/  LDG.E R26, desc[UR4][R2.64+0xc] ;  /* 0x00000c04021a7981 */ /* 0x000f68000c1e1900 */
[----:B------:R-:W5:Y:S01]  /*0650*/  LDG.E R10, desc[UR4][R10.64] ;  /* 0x000000040a0a7981 */ /* 0x000f62000c1e1900 */
[----:B------:R-:W-:Y:S01]  /*0660*/  IADD3 R21, PT, PT, R21, 0x4, RZ ;  /* 0x0000000415157810 */ /* 0x000fe20007ffe0ff */
[----:B---3--:R-:W-:-:S04]  /*0670*/  FFMA R24, R13, R4, R24 ;  /* 0x000000040d187223 */ /* 0x008fc80000000018 */
[----:B--2---:R-:W-:-:S04]  /*0680*/  FFMA R15, R15, R6, R24 ;  /* 0x000000060f0f7223 */ /* 0x004fc80000000018 */
[----:B----4-:R-:W-:-:S04]  /*0690*/  FFMA R15, R18, R22, R15 ;  /* 0x00000016120f7223 */ /* 0x010fc8000000000f */
[----:B-----5:R-:W-:-:S07]  /*06a0*/  FFMA R24, R26, R10, R15 ;  /* 0x0000000a1a187223 */ /* 0x020fce000000000f */
.L_x_3:
[----:B------:R-:W-:Y:S05]  /*06b0*/  @!P0 BRA `(.L_x_0) ;  /* 0x00000000007c8947 */ /* 0x000fea0003800000 */
[----:B------:R-:W-:Y:S01]  /*06c0*/  ISETP.NE.AND P1, PT, R14, 0x1, PT ;  /* 0x000000010e00780c */ /* 0x000fe20003f25270 */
[----:B------:R-:W0:Y:S01]  /*06d0*/  LDC.64 R10, c[0x0][0x380] ;  /* 0x0000e000ff0a7b82 */ /* 0x000e220000000a00 */
[----:B------:R-:W-:-:S04]  /*06e0*/  LOP3.LUT R19, R19, 0x1, RZ, 0xc0, !PT ;  /* 0x0000000113137812 */ /* 0x000fc800078ec0ff */
[----:B------:R-:W-:-:S03]  /*06f0*/  ISETP.NE.U32.AND P0, PT, R19, 0x1, PT ;  /* 0x000000011300780c */ /* 0x000fc60003f05070 */
[----:B------:R-:W1:Y:S04]  /*0700*/  LDC.64 R8, c[0x0][0x388] ;  /* 0x0000e200ff087b82 */ /* 0x000e680000000a00 */
[CC--:B------:R-:W-:Y:S02]  /*0710*/  @P1 IADD3 R13, PT, PT, R20.reuse, R21.reuse, RZ ;  /* 0x00000015140d1210 */ /* 0x0c0fe40007ffe0ff */
[----:B------:R-:W-:Y:S02]  /*0720*/  @P1 IADD3 R12, P2, PT, R20, R21, RZ ;  /* 0x00000015140c1210 */ /* 0x000fe40007f5e0ff */
[----:B------:R-:W2:Y:S02]  /*0730*/  @P1 LDC.64 R2, c[0x0][0x380] ;  /* 0x0000e000ff021b82 */ /* 0x000ea40000000a00 */
[----:B------:R-:W-:-:S06]  /*0740*/  @P1 IADD3.X R14, PT, PT, RZ, RZ, RZ, P2, !PT ;  /* 0x000000ffff0e1210 */ /* 0x000fcc00017fe4ff */
[----:B------:R-:W3:Y:S01]  /*0750*/  LDC.64 R4, c[0x0][0x380] ;  /* 0x0000e000ff047b82 */ /* 0x000ee20000000a00 */
[----:B0-----:R-:W-:-:S04]  /*0760*/  @P1 IMAD.WIDE.U32 R10, R13, 0x4, R10 ;  /* 0x000000040d0a1825 */ /* 0x001fc800078e000a */
[C---:B------:R-:W-:Y:S01]  /*0770*/  @P1 IMAD R13, R21.reuse, R17, R16 ;  /* 0x00000011150d1224 */ /* 0x040fe200078e0210 */
[----:B------:R-:W-:Y:S01]  /*0780*/  @P1 IADD3 R21, PT, PT, R21, 0x2, RZ ;  /* 0x0000000215151810 */ /* 0x000fe20007ffe0ff */
[----:B------:R-:W4:Y:S01]  /*0790*/  @P1 LDG.E R11, desc[UR4][R10.64] ;  /* 0x000000040a0b1981 */ /* 0x000f22000c1e1900 */
[----:B------:R-:W0:Y:S01]  /*07a0*/  LDC.64 R6, c[0x0][0x388] ;  /* 0x0000e200ff067b82 */ /* 0x000e220000000a00 */
[----:B-1----:R-:W-:Y:S01]  /*07b0*/  @P1 IMAD.WIDE R8, R13, 0x4, R8 ;  /* 0x000000040d081825 */ /* 0x002fe200078e0208 */
[----:B------:R-:W-:Y:S02]  /*07c0*/  @!P0 IADD3 R15, PT, PT, R20, R21, RZ ;  /* 0x00000015140f8210 */ /* 0x000fe40007ffe0ff */
[----:B--2---:R-:W-:Y:S01]  /*07d0*/  @P1 LEA R2, P2, R12, R2, 0x2 ;  /* 0x000000020c021211 */ /* 0x004fe200078410ff */
[----:B------:R-:W-:-:S03]  /*07e0*/  @!P0 IMAD R21, R21, R17, R16 ;  /* 0x0000001115158224 */ /* 0x000fc600078e0210 */
[----:B------:R-:W-:Y:S01]  /*07f0*/  @P1 LEA.HI.X R3, R12, R3, R14, 0x2, P2 ;  /* 0x000000030c031211 */ /* 0x000fe200010f140e */
[----:B------:R-:W-:Y:S01]  /*0800*/  @P1 IMAD.WIDE R12, R17, 0x4, R8 ;  /* 0x00000004110c1825 */ /* 0x000fe200078e0208 */
[----:B------:R-:W4:Y:S03]  /*0810*/  @P1 LDG.E R14, desc[UR4][R8.64] ;  /* 0x00000004080e1981 */ /* 0x000f26000c1e1900 */
[----:B---3--:R-:W-:Y:S01]  /*0820*/  @!P0 IMAD.WIDE.U32 R4, R15, 0x4, R4 ;  /* 0x000000040f048825 */ /* 0x008fe200078e0004 */
[----:B------:R-:W2:Y:S04]  /*0830*/  @P1 LDG.E R2, desc[UR4][R2.64+0x4] ;  /* 0x0000040402021981 */ /* 0x000ea8000c1e1900 */
[----:B------:R-:W2:Y:S01]  /*0840*/  @P1 LDG.E R12, desc[UR4][R12.64] ;  /* 0x000000040c0c1981 */ /* 0x000ea2000c1e1900 */
[----:B0-----:R-:W-:-:S03]  /*0850*/  @!P0 IMAD.WIDE R6, R21, 0x4, R6 ;  /* 0x0000000415068825 */ /* 0x001fc600078e0206 */
[----:B------:R-:W3:Y:S04]  /*0860*/  @!P0 LDG.E R5, desc[UR4][R4.64] ;  /* 0x0000000404058981 */ /* 0x000ee8000c1e1900 */
[----:B------:R-:W3:Y:S01]  /*0870*/  @!P0 LDG.E R6, desc[UR4][R6.64] ;  /* 0x0000000406068981 */ /* 0x000ee2000c1e1900 */
[----:B----4-:R-:W-:-:S04]  /*0880*/  @P1 FFMA R11, R11, R14, R24 ;  /* 0x0000000e0b0b1223 */ /* 0x010fc80000000018 */
[----:B--2---:R-:W-:-:S04]  /*0890*/  @P1 FFMA R24, R2, R12, R11 ;  /* 0x0000000c02181223 */ /* 0x004fc8000000000b */
[----:B---3--:R-:W-:-:S07]  /*08a0*/  @!P0 FFMA R24, R5, R6, R24 ;  /* 0x0000000605188223 */ /* 0x008fce0000000018 */
.L_x_0:
[----:B------:R-:W0:Y:S01]  /*08b0*/  LDC.64 R2, c[0x0][0x390] ;  /* 0x0000e400ff027b82 */ /* 0x000e220000000a00 */
[----:B------:R-:W-:-:S04]  /*08c0*/  IMAD R17, R0, R17, R16 ;  /* 0x0000001100117224 */ /* 0x000fc800078e0210 */
[----:B0-----:R-:W-:-:S05]  /*08d0*/  IMAD.WIDE R2, R17, 0x4, R2 ;  /* 0x0000000411027825 */ /* 0x001fca00078e0202 */
[----:B------:R-:W-:Y:S01]  /*08e0*/  STG.E desc[UR4][R2.64], R24 ;  /* 0x0000001802007986 */ /* 0x000fe2000c101904 */
[----:B------:R-:W-:Y:S05]  /*08f0*/  EXIT ;  /* 0x000000000000794d */ /* 0x000fea0003800000 */
.L_x_4:
[----:B------:R-:W-:-:S00]  /*0900*/  BRA `(.L_x_4) ;  /* 0xfffffffc00fc7947 */ /* 0x000fc0000383ffff */
[----:B------:R-:W-:-:S00]  /*0910*/  NOP ;  /* 0x0000000000007918 */ /* 0x000fc00000000000 */
        /* <DEDUP_REMOVED lines=14> */
.L_x_5:


//--------------------- .nv.shared.reserved.0     --------------------------
	.section	.nv.shared.reserved.0,"aw",@nobits
	.weak		__nv_reservedSMEM_offset_0_alias
	.size		__nv_reservedSMEM_offset_0_alias, 0, 64
	.other		__nv_reservedSMEM_offset_0_alias,@"STO_CUDA_RESERVED_SHARED STV_DEFAULT"
__nv_reservedSMEM_offset_0_alias:
	.zero		0
	.zero		64


//--------------------- .nv.constant0._Z10matrix_mulPKfS0_Pfiii --------------------------
	.section	.nv.constant0._Z10matrix_mulPKfS0_Pfiii,"a",@progbits
	.sectionflags	@""
	.align	4
.nv.constant0._Z10matrix_mulPKfS0_Pfiii:
	.zero		932


//--------------------- SYMBOLS --------------------------

	.type		.nv.reservedSmem.offset0,@object
	.size		.nv.reservedSmem.offset0,0x4
